	.headerflags	@"EF_CUDA_TEXMODE_UNIFIED EF_CUDA_64BIT_ADDRESS EF_CUDA_ACCELERATORS EF_CUDA_SM90 EF_CUDA_VIRTUAL_SM(EF_CUDA_SM90)"
	.elftype	@"ET_EXEC"


//--------------------- .nv.info                  --------------------------
	.section	.nv.info,"",@"SHT_CUDA_INFO"
	.align	4


	//----- nvinfo : EIATTR_REGCOUNT
	.align		4
        /*0000*/ 	.byte	0x04, 0x2f
        /*0002*/ 	.short	(.L_3 - .L_2)
	.align		4
.L_2:
        /*0004*/ 	.word	index@(triton_poi_fused_cat_4)
        /*0008*/ 	.word	0x0000001a


	//----- nvinfo : EIATTR_MIN_STACK_SIZE
	.align		4
.L_3:
        /*000c*/ 	.byte	0x04, 0x12
        /*000e*/ 	.short	(.L_5 - .L_4)
	.align		4
.L_4:
        /*0010*/ 	.word	index@(triton_poi_fused_cat_4)
        /*0014*/ 	.word	0x00000000


	//----- nvinfo : EIATTR_FRAME_SIZE
	.align		4
.L_5:
        /*0018*/ 	.byte	0x04, 0x11
        /*001a*/ 	.short	(.L_7 - .L_6)
	.align		4
.L_6:
        /*001c*/ 	.word	index@(triton_poi_fused_cat_4)
        /*0020*/ 	.word	0x00000000


	//----- nvinfo : EIATTR_MIN_STACK_SIZE
	.align		4
.L_7:
        /*0024*/ 	.byte	0x04, 0x12
        /*0026*/ 	.short	(.L_9 - .L_8)
	.align		4
.L_8:
        /*0028*/ 	.word	index@(triton_poi_fused_cat_4)
        /*002c*/ 	.word	0x00000000
.L_9:


//--------------------- .nv.info.triton_poi_fused_cat_4 --------------------------
	.section	.nv.info.triton_poi_fused_cat_4,"",@"SHT_CUDA_INFO"
	.sectionflags	@""
	.align	4


	//----- nvinfo : EIATTR_CUDA_API_VERSION
	.align		4
        /*0000*/ 	.byte	0x04, 0x37
        /*0002*/ 	.short	(.L_11 - .L_10)
.L_10:
        /*0004*/ 	.word	0x0000007c


	//----- nvinfo : EIATTR_KPARAM_INFO
	.align		4
.L_11:
        /*0008*/ 	.byte	0x04, 0x17
        /*000a*/ 	.short	(.L_13 - .L_12)
.L_12:
        /*000c*/ 	.word	0x00000000
        /*0010*/ 	.short	0x0007
        /*0012*/ 	.short	0x0038
        /*0014*/ 	.byte	0x00, 0xf0, 0x11, 0x00


	//----- nvinfo : EIATTR_KPARAM_INFO
	.align		4
.L_13:
        /*0018*/ 	.byte	0x04, 0x17
        /*001a*/ 	.short	(.L_15 - .L_14)
.L_14:
        /*001c*/ 	.word	0x00000000
        /*0020*/ 	.short	0x0006
        /*0022*/ 	.short	0x0030
        /*0024*/ 	.byte	0x00, 0xf4, 0x21, 0x00


	//----- nvinfo : EIATTR_KPARAM_INFO
	.align		4
.L_15:
        /*0028*/ 	.byte	0x04, 0x17
        /*002a*/ 	.short	(.L_17 - .L_16)
.L_16:
        /*002c*/ 	.word	0x00000000
        /*0030*/ 	.short	0x0005
        /*0032*/ 	.short	0x0028
        /*0034*/ 	.byte	0x00, 0xf4, 0x21, 0x00


	//----- nvinfo : EIATTR_KPARAM_INFO
	.align		4
.L_17:
        /*0038*/ 	.byte	0x04, 0x17
        /*003a*/ 	.short	(.L_19 - .L_18)
.L_18:
        /*003c*/ 	.word	0x00000000
        /*0040*/ 	.short	0x0004
        /*0042*/ 	.short	0x0020
        /*0044*/ 	.byte	0x00, 0xf4, 0x21, 0x00


	//----- nvinfo : EIATTR_KPARAM_INFO
	.align		4
.L_19:
        /*0048*/ 	.byte	0x04, 0x17
        /*004a*/ 	.short	(.L_21 - .L_20)
.L_20:
        /*004c*/ 	.word	0x00000000
        /*0050*/ 	.short	0x0003
        /*0052*/ 	.short	0x0018
        /*0054*/ 	.byte	0x00, 0xf4, 0x21, 0x00


	//----- nvinfo : EIATTR_KPARAM_INFO
	.align		4
.L_21:
        /*0058*/ 	.byte	0x04, 0x17
        /*005a*/ 	.short	(.L_23 - .L_22)
.L_22:
        /*005c*/ 	.word	0x00000000
        /*0060*/ 	.short	0x0002
        /*0062*/ 	.short	0x0010
        /*0064*/ 	.byte	0x00, 0xf4, 0x21, 0x00


	//----- nvinfo : EIATTR_KPARAM_INFO
	.align		4
.L_23:
        /*0068*/ 	.byte	0x04, 0x17
        /*006a*/ 	.short	(.L_25 - .L_24)
.L_24:
        /*006c*/ 	.word	0x00000000
        /*0070*/ 	.short	0x0001
        /*0072*/ 	.short	0x0008
        /*0074*/ 	.byte	0x00, 0xf4, 0x21, 0x00


	//----- nvinfo : EIATTR_KPARAM_INFO
	.align		4
.L_25:
        /*0078*/ 	.byte	0x04, 0x17
        /*007a*/ 	.short	(.L_27 - .L_26)
.L_26:
        /*007c*/ 	.word	0x00000000
        /*0080*/ 	.short	0x0000
        /*0082*/ 	.short	0x0000
        /*0084*/ 	.byte	0x00, 0xf4, 0x21, 0x00


	//----- nvinfo : EIATTR_SPARSE_MMA_MASK
	.align		4
.L_27:
        /*0088*/ 	.byte	0x03, 0x50
        /*008a*/ 	.short	0x0000


	//----- nvinfo : EIATTR_MAXREG_COUNT
	.align		4
        /*008c*/ 	.byte	0x03, 0x1b
        /*008e*/ 	.short	0x00ff


	//----- nvinfo : EIATTR_EXIT_INSTR_OFFSETS
	.align		4
        /*0090*/ 	.byte	0x04, 0x1c
        /*0092*/ 	.short	(.L_29 - .L_28)


	//   ....[0]....
.L_28:
        /*0094*/ 	.word	0x000006a0


	//   ....[1]....
        /*0098*/ 	.word	0x000006c0


	//----- nvinfo : EIATTR_REQNTID
	.align		4
.L_29:
        /*009c*/ 	.byte	0x04, 0x10
        /*009e*/ 	.short	(.L_31 - .L_30)
.L_30:
        /*00a0*/ 	.word	0x00000080
        /*00a4*/ 	.word	0x00000001
        /*00a8*/ 	.word	0x00000001


	//----- nvinfo : EIATTR_CBANK_PARAM_SIZE
	.align		4
.L_31:
        /*00ac*/ 	.byte	0x03, 0x19
        /*00ae*/ 	.short	0x003c


	//----- nvinfo : EIATTR_PARAM_CBANK
	.align		4
        /*00b0*/ 	.byte	0x04, 0x0a
        /*00b2*/ 	.short	(.L_33 - .L_32)
	.align		4
.L_32:
        /*00b4*/ 	.word	index@(.nv.constant0.triton_poi_fused_cat_4)
        /*00b8*/ 	.short	0x0210
        /*00ba*/ 	.short	0x003c


	//----- nvinfo : EIATTR_SW_WAR
	.align		4
.L_33:
        /*00bc*/ 	.byte	0x04, 0x36
        /*00be*/ 	.short	(.L_35 - .L_34)
.L_34:
        /*00c0*/ 	.word	0x00000008
.L_35:


//--------------------- .nv.callgraph             --------------------------
	.section	.nv.callgraph,"",@"SHT_CUDA_CALLGRAPH"
	.align	4
	.sectionentsize	8
	.align		4
        /*0000*/ 	.word	0x00000000
	.align		4
        /*0004*/ 	.word	0xffffffff
	.align		4
        /*0008*/ 	.word	0x00000000
	.align		4
        /*000c*/ 	.word	0xfffffffe
	.align		4
        /*0010*/ 	.word	0x00000000
	.align		4
        /*0014*/ 	.word	0xfffffffd
	.align		4
        /*0018*/ 	.word	0x00000000
	.align		4
        /*001c*/ 	.word	0xfffffffc


//--------------------- .nv.constant4             --------------------------
	.section	.nv.constant4,"a",@progbits
	.align	8
	.align		8
.nv.constant4:
        /*0000*/ 	.dword	_$_str
	.align		8
        /*0008*/ 	.dword	_$_str_$_2


//--------------------- .text.triton_poi_fused_cat_4 --------------------------
	.section	.text.triton_poi_fused_cat_4,"ax",@progbits
	.align	128
        .global         triton_poi_fused_cat_4
        .type           triton_poi_fused_cat_4,@function
        .size           triton_poi_fused_cat_4,(.L_x_1 - triton_poi_fused_cat_4)
        .other          triton_poi_fused_cat_4,@"STO_CUDA_ENTRY STV_DEFAULT"
triton_poi_fused_cat_4:
.text.triton_poi_fused_cat_4:
[----:B------:R-:W0:Y:S01]  /*0000*/  LDC R1, c[0x0][0x28] ;  /* 0x00000a00ff017b82 */ /* 0x000e220000000800 */
[----:B------:R-:W1:Y:S07]  /*0010*/  S2R R0, SR_TID.X ;  /* 0x0000000000007919 */ /* 0x000e6e0000002100 */
[----:B------:R-:W2:Y:S01]  /*0020*/  LDC.64 R16, c[0x0][0x220] ;  /* 0x00008800ff107b82 */ /* 0x000ea20000000a00 */
[----:B------:R-:W-:Y:S01]  /*0030*/  IMAD.MOV.U32 R10, RZ, RZ, RZ ;  /* 0x000000ffff0a7224 */ /* 0x000fe200078e00ff */
[----:B------:R-:W-:Y:S01]  /*0040*/  ULDC.64 UR4, c[0x0][0x208] ;  /* 0x0000820000047ab9 */ /* 0x000fe20000000a00 */
[----:B------:R-:W3:Y:S01]  /*0050*/  S2R R3, SR_CTAID.X ;  /* 0x0000000000037919 */ /* 0x000ee20000002500 */
[----:B------:R-:W-:Y:S01]  /*0060*/  IMAD.MOV.U32 R8, RZ, RZ, RZ ;  /* 0x000000ffff087224 */ /* 0x000fe200078e00ff */
[----:B------:R-:W-:-:S03]  /*0070*/  ULDC.64 UR6, c[0x0][0x238] ;  /* 0x00008e0000067ab9 */ /* 0x000fc60000000a00 */
[----:B------:R-:W4:Y:S08]  /*0080*/  LDC.64 R4, c[0x0][0x210] ;  /* 0x00008400ff047b82 */ /* 0x000f300000000a00 */
[----:B------:R-:W5:Y:S08]  /*0090*/  LDC.64 R14, c[0x0][0x218] ;  /* 0x00008600ff0e7b82 */ /* 0x000f700000000a00 */
[----:B------:R-:W4:Y:S01]  /*00a0*/  LDC.64 R6, c[0x0][0x228] ;  /* 0x00008a00ff067b82 */ /* 0x000f220000000a00 */
[----:B-1----:R-:W-:-:S05]  /*00b0*/  IMAD.SHL.U32 R0, R0, 0x2, RZ ;  /* 0x0000000200007824 */ /* 0x002fca00078e00ff */
[----:B------:R-:W-:-:S05]  /*00c0*/  LOP3.LUT R0, R0, 0xfe, RZ, 0xc0, !PT ;  /* 0x000000fe00007812 */ /* 0x000fca00078ec0ff */
[----:B---3--:R-:W-:-:S05]  /*00d0*/  IMAD R0, R3, 0x100, R0 ;  /* 0x0000010003007824 */ /* 0x008fca00078e0200 */
[----:B------:R-:W-:-:S04]  /*00e0*/  SHF.R.S32.HI R3, RZ, 0x1f, R0 ;  /* 0x0000001fff037819 */ /* 0x000fc80000011400 */
[----:B------:R-:W-:-:S04]  /*00f0*/  LEA.HI R12, R3, R0, RZ, 0x4 ;  /* 0x00000000030c7211 */ /* 0x000fc800078f20ff */
[----:B------:R-:W-:-:S04]  /*0100*/  SHF.R.S32.HI R9, RZ, 0x4, R12 ;  /* 0x00000004ff097819 */ /* 0x000fc8000001140c */
[----:B------:R-:W-:-:S04]  /*0110*/  LEA.HI R2, R9, R9, RZ, 0x3 ;  /* 0x0000000909027211 */ /* 0x000fc800078f18ff */
[----:B------:R-:W-:-:S05]  /*0120*/  LOP3.LUT R2, R2, 0xfffffff8, RZ, 0xc0, !PT ;  /* 0xfffffff802027812 */ /* 0x000fca00078ec0ff */
[----:B------:R-:W-:-:S04]  /*0130*/  IMAD.IADD R9, R9, 0x1, -R2 ;  /* 0x0000000109097824 */ /* 0x000fc800078e0a02 */
[C---:B--2---:R-:W-:Y:S01]  /*0140*/  IMAD.WIDE R16, R9.reuse, 0x4, R16 ;  /* 0x0000000409107825 */ /* 0x044fe200078e0210 */
[----:B------:R-:W-:-:S04]  /*0150*/  ISETP.GE.AND P2, PT, R9, 0x4, PT ;  /* 0x000000040900780c */ /* 0x000fc80003f46270 */
[----:B------:R-:W-:-:S13]  /*0160*/  ISETP.LT.AND P3, PT, R0, 0x200, !P2 ;  /* 0x000002000000780c */ /* 0x000fda0005761270 */
[----:B------:R-:W2:Y:S04]  /*0170*/  @P3 LDG.E.EL R10, desc[UR4][R16.64] ;  /* 0x00000004100a3981 */ /* 0x000ea8000c2e1900 */
[----:B------:R1:W3:Y:S01]  /*0180*/  @P3 LDG.E.EL R8, desc[UR4][R16.64] ;  /* 0x0000000410083981 */ /* 0x0002e2000c2e1900 */
[----:B------:R-:W-:Y:S01]  /*0190*/  LEA.HI R3, R3, R0, RZ, 0x7 ;  /* 0x0000000003037211 */ /* 0x000fe200078f38ff */
[----:B-----5:R-:W-:Y:S01]  /*01a0*/  IMAD.WIDE R22, R9, 0x4, R14 ;  /* 0x0000000409167825 */ /* 0x020fe200078e020e */
[----:B------:R-:W-:Y:S02]  /*01b0*/  CS2R R14, SRZ ;  /* 0x00000000000e7805 */ /* 0x000fe4000001ff00 */
[----:B------:R-:W-:Y:S02]  /*01c0*/  SHF.R.S32.HI R11, RZ, 0x7, R3 ;  /* 0x00000007ff0b7819 */ /* 0x000fe40000011403 */
[----:B------:R-:W-:-:S02]  /*01d0*/  LOP3.LUT R13, R3, 0xffffff80, RZ, 0xc0, !PT ;  /* 0xffffff80030d7812 */ /* 0x000fc400078ec0ff */
[----:B------:R-:W5:Y:S01]  /*01e0*/  LDC.64 R2, c[0x0][0x230] ;  /* 0x00008c00ff027b82 */ /* 0x000f620000000a00 */
[----:B------:R-:W-:Y:S01]  /*01f0*/  IMAD.SHL.U32 R11, R11, 0x40, RZ ;  /* 0x000000400b0b7824 */ /* 0x000fe200078e00ff */
[----:B------:R-:W-:Y:S01]  /*0200*/  LOP3.LUT R19, R12, 0xfffffff0, RZ, 0xc0, !PT ;  /* 0xfffffff00c137812 */ /* 0x000fe200078ec0ff */
[----:B------:R-:W3:Y:S03]  /*0210*/  @P3 LDG.E.EL R14, desc[UR4][R22.64] ;  /* 0x00000004160e3981 */ /* 0x000ee6000c2e1900 */
[----:B------:R-:W-:-:S05]  /*0220*/  IADD3 R13, R11, R0, -R13 ;  /* 0x000000000b0d7210 */ /* 0x000fca0007ffe80d */
[----:B----4-:R-:W-:Y:S01]  /*0230*/  IMAD.WIDE R20, R13, 0x4, R4 ;  /* 0x000000040d147825 */ /* 0x010fe200078e0204 */
[----:B------:R-:W-:-:S03]  /*0240*/  CS2R R4, SRZ ;  /* 0x0000000000047805 */ /* 0x000fc6000001ff00 */
[----:B------:R-:W-:-:S03]  /*0250*/  IMAD.MOV.U32 R13, RZ, RZ, RZ ;  /* 0x000000ffff0d7224 */ /* 0x000fc600078e00ff */
[----:B------:R4:W3:Y:S04]  /*0260*/  @P3 LDG.E.64 R4, desc[UR4][R20.64] ;  /* 0x0000000414043981 */ /* 0x0008e8000c1e1b00 */
[----:B------:R-:W3:Y:S01]  /*0270*/  @P3 LDG.E.EL R13, desc[UR4][R22.64] ;  /* 0x00000004160d3981 */ /* 0x000ee2000c2e1900 */
[----:B-1----:R-:W-:Y:S01]  /*0280*/  CS2R R16, SRZ ;  /* 0x0000000000107805 */ /* 0x002fe2000001ff00 */
[----:B------:R-:W-:Y:S02]  /*0290*/  IMAD.MOV.U32 R18, RZ, RZ, RZ ;  /* 0x000000ffff127224 */ /* 0x000fe400078e00ff */
[C---:B------:R-:W-:Y:S02]  /*02a0*/  IMAD.IADD R12, R0.reuse, 0x1, -R19 ;  /* 0x00000001000c7824 */ /* 0x040fe400078e0a13 */
[----:B0-----:R-:W-:Y:S01]  /*02b0*/  IMAD.WIDE R6, R9, 0x4, R6 ;  /* 0x0000000409067825 */ /* 0x001fe200078e0206 */
[----:B------:R-:W-:-:S03]  /*02c0*/  ISETP.GE.AND P0, PT, R0, 0x200, PT ;  /* 0x000002000000780c */ /* 0x000fc60003f06270 */
[C---:B-----5:R-:W-:Y:S01]  /*02d0*/  IMAD.WIDE R2, R9.reuse, 0x4, R2 ;  /* 0x0000000409027825 */ /* 0x060fe200078e0202 */
[--C-:B----4-:R-:W-:Y:S01]  /*02e0*/  SHF.R.S32.HI R20, RZ, 0x1f, R11.reuse ;  /* 0x0000001fff147819 */ /* 0x110fe2000001140b */
[----:B------:R-:W4:Y:S02]  /*02f0*/  @P3 LDG.E.EL R15, desc[UR4][R6.64] ;  /* 0x00000004060f3981 */ /* 0x000f24000c2e1900 */
[C---:B------:R-:W-:Y:S02]  /*0300*/  IMAD.SHL.U32 R19, R9.reuse, 0x10, RZ ;  /* 0x0000001009137824 */ /* 0x040fe400078e00ff */
[----:B------:R0:W5:Y:S01]  /*0310*/  @P3 LDG.E.EL R16, desc[UR4][R6.64] ;  /* 0x0000000406103981 */ /* 0x000162000c2e1900 */
[----:B------:R-:W-:Y:S02]  /*0320*/  ISETP.GT.AND P1, PT, R9, 0x3, !P0 ;  /* 0x000000030900780c */ /* 0x000fe40004724270 */
[----:B------:R-:W-:Y:S01]  /*0330*/  IADD3 R11, P4, P5, R19, R12, R11 ;  /* 0x0000000c130b7210 */ /* 0x000fe20007d9e00b */
[----:B------:R-:W4:Y:S01]  /*0340*/  @P3 LDG.E.EL R17, desc[UR4][R2.64] ;  /* 0x0000000402113981 */ /* 0x000f22000c2e1900 */
[----:B------:R-:W-:-:S02]  /*0350*/  SHF.R.S32.HI R12, RZ, 0x1f, R12 ;  /* 0x0000001fff0c7819 */ /* 0x000fc4000001140c */
[----:B------:R-:W-:Y:S01]  /*0360*/  SHF.R.S32.HI R19, RZ, 0x1f, R19 ;  /* 0x0000001fff137819 */ /* 0x000fe20000011413 */
[----:B------:R2:W5:Y:S03]  /*0370*/  @P3 LDG.E.EL R18, desc[UR4][R2.64] ;  /* 0x0000000402123981 */ /* 0x000566000c2e1900 */
[----:B------:R-:W-:Y:S02]  /*0380*/  IADD3.X R12, R19, R12, R20, P4, P5 ;  /* 0x0000000c130c7210 */ /* 0x000fe400027ea414 */
[C---:B0-----:R-:W-:Y:S02]  /*0390*/  LEA R6, P4, R11.reuse, UR6, 0x2 ;  /* 0x000000060b067c11 */ /* 0x041fe4000f8810ff */
[----:B------:R-:W-:Y:S02]  /*03a0*/  CS2R R20, SRZ ;  /* 0x0000000000147805 */ /* 0x000fe4000001ff00 */
[----:B------:R-:W-:-:S05]  /*03b0*/  LEA.HI.X R7, R11, UR7, R12, 0x2, P4 ;  /* 0x000000070b077c11 */ /* 0x000fca000a0f140c */
[----:B------:R0:W5:Y:S01]  /*03c0*/  @P1 LDG.E.64 R20, desc[UR4][R6.64+-0x100] ;  /* 0xffff000406141981 */ /* 0x000162000c1e1b00 */
[----:B------:R-:W-:Y:S01]  /*03d0*/  IMAD.MOV.U32 R11, RZ, RZ, 0x3e800000 ;  /* 0x3e800000ff0b7424 */ /* 0x000fe200078e00ff */
[----:B--2---:R-:W-:-:S05]  /*03e0*/  SEL R2, R10, RZ, P3 ;  /* 0x000000ff0a027207 */ /* 0x004fca0001800000 */
[----:B------:R-:W-:Y:S01]  /*03f0*/  FADD R2, R2, 9.9999997473787516356e-06 ;  /* 0x3727c5ac02027421 */ /* 0x000fe20000000000 */
[----:B---3--:R-:W-:-:S03]  /*0400*/  SEL R8, R8, RZ, P3 ;  /* 0x000000ff08087207 */ /* 0x008fc60001800000 */
[----:B------:R-:W1:Y:S02]  /*0410*/  MUFU.SQRT R3, R2 ;  /* 0x0000000200037308 */ /* 0x000e640000002000 */
[----:B------:R-:W-:-:S06]  /*0420*/  FADD R8, R8, 9.9999997473787516356e-06 ;  /* 0x3727c5ac08087421 */ /* 0x000fcc0000000000 */
[----:B------:R-:W2:Y:S01]  /*0430*/  MUFU.SQRT R9, R8 ;  /* 0x0000000800097308 */ /* 0x000ea20000002000 */
[C---:B-1----:R-:W-:Y:S02]  /*0440*/  FSETP.GT.AND P6, PT, R3.reuse, 8.50705917302346158658e+37, PT ;  /* 0x7e8000000300780b */ /* 0x042fe40003fc4000 */
[----:B------:R-:W-:Y:S02]  /*0450*/  FSETP.GEU.AND P5, PT, R3, 1.175494350822287508e-38, PT ;  /* 0x008000000300780b */ /* 0x000fe40003fae000 */
[----:B------:R-:W-:Y:S02]  /*0460*/  FSEL R10, R11, 1, P6 ;  /* 0x3f8000000b0a7808 */ /* 0x000fe40003000000 */
[----:B--2---:R-:W-:-:S07]  /*0470*/  FSETP.GT.AND P4, PT, R9, 8.50705917302346158658e+37, PT ;  /* 0x7e8000000900780b */ /* 0x004fce0003f84000 */
[----:B------:R-:W-:Y:S01]  /*0480*/  @P6 FMUL R3, R3, 0.25 ;  /* 0x3e80000003036820 */ /* 0x000fe20000400000 */
[----:B------:R-:W-:-:S03]  /*0490*/  FSETP.GEU.AND P6, PT, R9, 1.175494350822287508e-38, PT ;  /* 0x008000000900780b */ /* 0x000fc60003fce000 */
[----:B------:R-:W-:Y:S02]  /*04a0*/  @!P5 FMUL R3, R3, 16777216 ;  /* 0x4b8000000303d820 */ /* 0x000fe40000400000 */
[----:B------:R-:W-:-:S04]  /*04b0*/  @P4 FMUL R9, R9, 0.25 ;  /* 0x3e80000009094820 */ /* 0x000fc80000400000 */
[----:B------:R-:W1:Y:S04]  /*04c0*/  MUFU.RCP R3, R3 ;  /* 0x0000000300037308 */ /* 0x000e680000001000 */
[----:B------:R-:W-:Y:S01]  /*04d0*/  @!P6 FMUL R9, R9, 16777216 ;  /* 0x4b8000000909e820 */ /* 0x000fe20000400000 */
[----:B------:R-:W-:Y:S02]  /*04e0*/  SEL R4, R4, RZ, P3 ;  /* 0x000000ff04047207 */ /* 0x000fe40001800000 */
[----:B------:R-:W-:-:S03]  /*04f0*/  SEL R13, R13, RZ, P3 ;  /* 0x000000ff0d0d7207 */ /* 0x000fc60001800000 */
[----:B------:R-:W2:Y:S01]  /*0500*/  MUFU.RCP R9, R9 ;  /* 0x0000000900097308 */ /* 0x000ea20000001000 */
[----:B------:R-:W-:Y:S01]  /*0510*/  @!P5 FMUL R10, R10, 16777216 ;  /* 0x4b8000000a0ad820 */ /* 0x000fe20000400000 */
[----:B0-----:R-:W-:Y:S01]  /*0520*/  FADD R6, R4, -R13 ;  /* 0x8000000d04067221 */ /* 0x001fe20000000000 */
[----:B------:R-:W-:Y:S02]  /*0530*/  FSEL R8, R11, 1, P4 ;  /* 0x3f8000000b087808 */ /* 0x000fe40002000000 */
[----:B------:R-:W-:Y:S01]  /*0540*/  SEL R4, R5, RZ, P3 ;  /* 0x000000ff05047207 */ /* 0x000fe20001800000 */
[----:B-1----:R-:W-:Y:S01]  /*0550*/  FMUL R5, R3, R10 ;  /* 0x0000000a03057220 */ /* 0x002fe20000400000 */
[----:B------:R-:W-:Y:S01]  /*0560*/  SEL R7, R14, RZ, P3 ;  /* 0x000000ff0e077207 */ /* 0x000fe20001800000 */
[----:B------:R-:W0:Y:S01]  /*0570*/  LDC.64 R2, c[0x0][0x240] ;  /* 0x00009000ff027b82 */ /* 0x000e220000000a00 */
[----:B------:R-:W-:Y:S01]  /*0580*/  @!P6 FMUL R8, R8, 16777216 ;  /* 0x4b8000000808e820 */ /* 0x000fe20000400000 */
[----:B------:R-:W-:-:S02]  /*0590*/  FMUL R5, R6, R5 ;  /* 0x0000000506057220 */ /* 0x000fc40000400000 */
[----:B------:R-:W-:Y:S01]  /*05a0*/  FADD R4, R4, -R7 ;  /* 0x8000000704047221 */ /* 0x000fe20000000000 */
[----:B--2---:R-:W-:Y:S01]  /*05b0*/  FMUL R9, R9, R8 ;  /* 0x0000000809097220 */ /* 0x004fe20000400000 */
[----:B----4-:R-:W-:Y:S02]  /*05c0*/  SEL R6, R15, RZ, P3 ;  /* 0x000000ff0f067207 */ /* 0x010fe40001800000 */
[----:B-----5:R-:W-:Y:S01]  /*05d0*/  SEL R16, R16, RZ, P3 ;  /* 0x000000ff10107207 */ /* 0x020fe20001800000 */
[----:B------:R-:W-:Y:S01]  /*05e0*/  FMUL R9, R4, R9 ;  /* 0x0000000904097220 */ /* 0x000fe20000400000 */
[----:B------:R-:W-:Y:S02]  /*05f0*/  SEL R8, R17, RZ, P3 ;  /* 0x000000ff11087207 */ /* 0x000fe40001800000 */
[----:B------:R-:W-:-:S03]  /*0600*/  SEL R18, R18, RZ, P3 ;  /* 0x000000ff12127207 */ /* 0x000fc60001800000 */
[----:B------:R-:W-:Y:S02]  /*0610*/  FFMA R4, R5, R6, R8 ;  /* 0x0000000605047223 */ /* 0x000fe40000000008 */
[----:B------:R-:W-:-:S03]  /*0620*/  FFMA R18, R9, R16, R18 ;  /* 0x0000001009127223 */ /* 0x000fc60000000012 */
[----:B------:R-:W-:Y:S02]  /*0630*/  FSETP.GEU.AND P3, PT, R4, RZ, PT ;  /* 0x000000ff0400720b */ /* 0x000fe40003f6e000 */
[----:B------:R-:W-:Y:S01]  /*0640*/  FSETP.GEU.AND P4, PT, R18, RZ, PT ;  /* 0x000000ff1200720b */ /* 0x000fe20003f8e000 */
[----:B0-----:R-:W-:Y:S01]  /*0650*/  IMAD.WIDE R2, R0, 0x4, R2 ;  /* 0x0000000400027825 */ /* 0x001fe200078e0202 */
[----:B------:R-:W-:Y:S02]  /*0660*/  FSEL R4, R4, RZ, P3 ;  /* 0x000000ff04047208 */ /* 0x000fe40001800000 */
[----:B------:R-:W-:Y:S02]  /*0670*/  FSEL R5, R18, RZ, P4 ;  /* 0x000000ff12057208 */ /* 0x000fe40002000000 */
[----:B------:R-:W-:Y:S02]  /*0680*/  @P2 SEL R4, R20, RZ, P1 ;  /* 0x000000ff14042207 */ /* 0x000fe40000800000 */
[----:B------:R-:W-:Y:S01]  /*0690*/  @P2 SEL R5, R21, RZ, P1 ;  /* 0x000000ff15052207 */ /* 0x000fe20000800000 */
[----:B------:R-:W-:Y:S06]  /*06a0*/  @P0 EXIT ;  /* 0x000000000000094d */ /* 0x000fec0003800000 */
[----:B------:R-:W-:Y:S01]  /*06b0*/  STG.E.64 desc[UR4][R2.64], R4 ;  /* 0x0000000402007986 */ /* 0x000fe2000c101b04 */
[----:B------:R-:W-:Y:S05]  /*06c0*/  EXIT ;  /* 0x000000000000794d */ /* 0x000fea0003800000 */
.L_x_0:
[----:B------:R-:W-:-:S00]  /*06d0*/  BRA `(.L_x_0) ;  /* 0xfffffffc00fc7947 */ /* 0x000fc0000383ffff */
[----:B------:R-:W-:-:S00]  /*06e0*/  NOP ;  /* 0x0000000000007918 */ /* 0x000fc00000000000 */
        /* <DEDUP_REMOVED lines=9> */
.L_x_1:


//--------------------- .nv.global.init           --------------------------
	.section	.nv.global.init,"aw",@progbits
.nv.global.init:
	.type		_$_str,@object
	.size		_$_str,(_$_str_$_2 - _$_str)
_$_str:
        /*0000*/ 	.byte	0x5f, 0x5f, 0x43, 0x55, 0x44, 0x41, 0x5f, 0x46, 0x54, 0x5a, 0x00
	.type		_$_str_$_2,@object
	.size		_$_str_$_2,(.L_1 - _$_str_$_2)
_$_str_$_2:
        /*000b*/ 	.byte	0x5f, 0x5f, 0x43, 0x55, 0x44, 0x41, 0x5f, 0x50, 0x52, 0x45, 0x43, 0x5f, 0x53, 0x51, 0x52, 0x54
        /*001b*/ 	.byte	0x00
.L_1:


//--------------------- .nv.constant0.triton_poi_fused_cat_4 --------------------------
	.section	.nv.constant0.triton_poi_fused_cat_4,"a",@progbits
	.sectionflags	@""
	.align	4
.nv.constant0.triton_poi_fused_cat_4:
	.zero		588
